//
// Generated by NVIDIA NVVM Compiler
//
// Compiler Build ID: CL-36424714
// Cuda compilation tools, release 13.0, V13.0.88
// Based on NVVM 20.0.0
//

.version 9.0
.target sm_100
.address_size 64

	// .globl	_Z16iteration_kernelPiP17curandStateXORWOWi
.global .align 4 .b8 precalc_xorwow_matrix[102400];
.global .align 4 .b8 precalc_xorwow_offset_matrix[102400];
.global .align 4 .b8 mrg32k3aM1[2304];
.global .align 4 .b8 mrg32k3aM2[2304];
.global .align 4 .b8 mrg32k3aM1SubSeq[2016];
.global .align 4 .b8 mrg32k3aM2SubSeq[2016];
.global .align 4 .b8 mrg32k3aM1Seq[2304];
.global .align 4 .b8 mrg32k3aM2Seq[2304];
.const .align 8 .b8 __cr_lgamma_table[72];

.visible .entry _Z16iteration_kernelPiP17curandStateXORWOWi(
	.param .u64 .ptr .align 1 _Z16iteration_kernelPiP17curandStateXORWOWi_param_0,
	.param .u64 .ptr .align 1 _Z16iteration_kernelPiP17curandStateXORWOWi_param_1,
	.param .u32 _Z16iteration_kernelPiP17curandStateXORWOWi_param_2
)
{
	.reg .pred 	%p<3>;
	.reg .b32 	%r<32>;
	.reg .b32 	%f<5>;
	.reg .b64 	%rd<9>;
	.reg .b64 	%fd<6>;

	ld.param.u64 	%rd1, [_Z16iteration_kernelPiP17curandStateXORWOWi_param_0];
	ld.param.u64 	%rd2, [_Z16iteration_kernelPiP17curandStateXORWOWi_param_1];
	ld.param.u32 	%r2, [_Z16iteration_kernelPiP17curandStateXORWOWi_param_2];
	mov.u32 	%r3, %ctaid.x;
	mov.u32 	%r4, %ntid.x;
	mov.u32 	%r5, %tid.x;
	mad.lo.s32 	%r1, %r3, %r4, %r5;
	setp.ge.s32 	%p1, %r1, %r2;
	@%p1 bra 	$L__BB0_3;
	cvta.to.global.u64 	%rd3, %rd2;
	mul.wide.s32 	%rd4, %r1, 48;
	add.s64 	%rd5, %rd3, %rd4;
	ld.global.v2.u32 	{%r6, %r7}, [%rd5];
	shr.u32 	%r8, %r7, 2;
	xor.b32  	%r9, %r8, %r7;
	ld.global.v2.u32 	{%r10, %r11}, [%rd5+8];
	ld.global.v2.u32 	{%r12, %r13}, [%rd5+16];
	shl.b32 	%r14, %r13, 4;
	shl.b32 	%r15, %r9, 1;
	xor.b32  	%r16, %r15, %r14;
	xor.b32  	%r17, %r16, %r9;
	xor.b32  	%r18, %r17, %r13;
	add.s32 	%r19, %r6, %r18;
	add.s32 	%r20, %r19, 362437;
	cvt.rn.f32.u32 	%f1, %r20;
	fma.rn.f32 	%f2, %f1, 0f2F800000, 0f2F000000;
	cvt.f64.f32 	%fd1, %f2;
	shr.u32 	%r21, %r10, 2;
	xor.b32  	%r22, %r21, %r10;
	st.global.v2.u32 	[%rd5+8], {%r12, %r13};
	shl.b32 	%r23, %r18, 4;
	shl.b32 	%r24, %r22, 1;
	xor.b32  	%r25, %r24, %r23;
	xor.b32  	%r26, %r25, %r22;
	xor.b32  	%r27, %r26, %r18;
	st.global.v2.u32 	[%rd5+16], {%r18, %r27};
	add.s32 	%r28, %r6, 724874;
	st.global.v2.u32 	[%rd5], {%r28, %r11};
	add.s32 	%r29, %r27, %r28;
	cvt.rn.f32.u32 	%f3, %r29;
	fma.rn.f32 	%f4, %f3, 0f2F800000, 0f2F000000;
	cvt.f64.f32 	%fd2, %f4;
	mul.f64 	%fd3, %fd2, %fd2;
	fma.rn.f64 	%fd4, %fd1, %fd1, %fd3;
	sqrt.rn.f64 	%fd5, %fd4;
	setp.gtu.f64 	%p2, %fd5, 0d3FF0000000000000;
	@%p2 bra 	$L__BB0_3;
	cvta.to.global.u64 	%rd6, %rd1;
	mul.wide.s32 	%rd7, %r1, 4;
	add.s64 	%rd8, %rd6, %rd7;
	ld.global.u32 	%r30, [%rd8];
	add.s32 	%r31, %r30, 1;
	st.global.u32 	[%rd8], %r31;
$L__BB0_3:
	ret;

}
	// .globl	_Z16rand_init_kernelP17curandStateXORWOWi
.visible .entry _Z16rand_init_kernelP17curandStateXORWOWi(
	.param .u64 .ptr .align 1 _Z16rand_init_kernelP17curandStateXORWOWi_param_0,
	.param .u32 _Z16rand_init_kernelP17curandStateXORWOWi_param_1
)
{
	.reg .pred 	%p<26>;
	.reg .b32 	%r<411>;
	.reg .b64 	%rd<18>;

	ld.param.u64 	%rd8, [_Z16rand_init_kernelP17curandStateXORWOWi_param_0];
	ld.param.u32 	%r183, [_Z16rand_init_kernelP17curandStateXORWOWi_param_1];
	mov.u32 	%r184, %ctaid.x;
	mov.u32 	%r185, %ntid.x;
	mov.u32 	%r186, %tid.x;
	mad.lo.s32 	%r1, %r184, %r185, %r186;
	setp.ge.s32 	%p1, %r1, %r183;
	@%p1 bra 	$L__BB1_44;
	cvta.to.global.u64 	%rd9, %rd8;
	cvt.s64.s32 	%rd17, %r1;
	mul.wide.s32 	%rd10, %r1, 48;
	add.s64 	%rd2, %rd9, %rd10;
	xor.b32  	%r187, %r1, -1429050551;
	mul.lo.s32 	%r188, %r187, 1099087573;
	setp.gt.s32 	%p2, %r1, -1;
	selp.b32 	%r189, -644748465, -1947113066, %p2;
	add.s32 	%r190, %r189, %r188;
	add.s32 	%r191, %r190, 6615241;
	add.s32 	%r192, %r188, 123456789;
	st.global.v2.u32 	[%rd2], {%r191, %r192};
	xor.b32  	%r193, %r188, 362436069;
	add.s32 	%r194, %r189, 521288629;
	st.global.v2.u32 	[%rd2+8], {%r193, %r194};
	xor.b32  	%r195, %r189, 88675123;
	add.s32 	%r196, %r188, 5783321;
	st.global.v2.u32 	[%rd2+16], {%r195, %r196};
	setp.eq.s32 	%p3, %r1, 0;
	@%p3 bra 	$L__BB1_43;
	mov.b32 	%r317, 0;
	mov.u64 	%rd12, precalc_xorwow_matrix;
$L__BB1_3:
	and.b64  	%rd4, %rd17, 3;
	setp.eq.s64 	%p4, %rd4, 0;
	@%p4 bra 	$L__BB1_42;
	mul.wide.u32 	%rd11, %r317, 3200;
	add.s64 	%rd5, %rd12, %rd11;
	cvt.u32.u64 	%r3, %rd4;
	mov.b32 	%r318, 0;
$L__BB1_5:
	mov.b32 	%r331, 0;
	mov.u32 	%r332, %r331;
	mov.u32 	%r333, %r331;
	mov.u32 	%r334, %r331;
	mov.u32 	%r335, %r331;
	mov.u32 	%r324, %r331;
$L__BB1_6:
	mul.wide.u32 	%rd13, %r324, 4;
	add.s64 	%rd14, %rd2, %rd13;
	ld.global.u32 	%r11, [%rd14+4];
	shl.b32 	%r12, %r324, 5;
	mov.b32 	%r330, 0;
$L__BB1_7:
	.pragma "nounroll";
	shr.u32 	%r201, %r11, %r330;
	and.b32  	%r202, %r201, 1;
	setp.eq.b32 	%p5, %r202, 1;
	not.pred 	%p6, %p5;
	add.s32 	%r203, %r12, %r330;
	mul.lo.s32 	%r204, %r203, 5;
	mul.wide.u32 	%rd15, %r204, 4;
	add.s64 	%rd6, %rd5, %rd15;
	@%p6 bra 	$L__BB1_9;
	ld.global.u32 	%r205, [%rd6];
	xor.b32  	%r335, %r335, %r205;
	ld.global.u32 	%r206, [%rd6+4];
	xor.b32  	%r334, %r334, %r206;
	ld.global.u32 	%r207, [%rd6+8];
	xor.b32  	%r333, %r333, %r207;
	ld.global.u32 	%r208, [%rd6+12];
	xor.b32  	%r332, %r332, %r208;
	ld.global.u32 	%r209, [%rd6+16];
	xor.b32  	%r331, %r331, %r209;
$L__BB1_9:
	and.b32  	%r211, %r201, 2;
	setp.eq.s32 	%p7, %r211, 0;
	@%p7 bra 	$L__BB1_11;
	ld.global.u32 	%r212, [%rd6+20];
	xor.b32  	%r335, %r335, %r212;
	ld.global.u32 	%r213, [%rd6+24];
	xor.b32  	%r334, %r334, %r213;
	ld.global.u32 	%r214, [%rd6+28];
	xor.b32  	%r333, %r333, %r214;
	ld.global.u32 	%r215, [%rd6+32];
	xor.b32  	%r332, %r332, %r215;
	ld.global.u32 	%r216, [%rd6+36];
	xor.b32  	%r331, %r331, %r216;
$L__BB1_11:
	and.b32  	%r218, %r201, 4;
	setp.eq.s32 	%p8, %r218, 0;
	@%p8 bra 	$L__BB1_13;
	ld.global.u32 	%r219, [%rd6+40];
	xor.b32  	%r335, %r335, %r219;
	ld.global.u32 	%r220, [%rd6+44];
	xor.b32  	%r334, %r334, %r220;
	ld.global.u32 	%r221, [%rd6+48];
	xor.b32  	%r333, %r333, %r221;
	ld.global.u32 	%r222, [%rd6+52];
	xor.b32  	%r332, %r332, %r222;
	ld.global.u32 	%r223, [%rd6+56];
	xor.b32  	%r331, %r331, %r223;
$L__BB1_13:
	and.b32  	%r225, %r201, 8;
	setp.eq.s32 	%p9, %r225, 0;
	@%p9 bra 	$L__BB1_15;
	ld.global.u32 	%r226, [%rd6+60];
	xor.b32  	%r335, %r335, %r226;
	ld.global.u32 	%r227, [%rd6+64];
	xor.b32  	%r334, %r334, %r227;
	ld.global.u32 	%r228, [%rd6+68];
	xor.b32  	%r333, %r333, %r228;
	ld.global.u32 	%r229, [%rd6+72];
	xor.b32  	%r332, %r332, %r229;
	ld.global.u32 	%r230, [%rd6+76];
	xor.b32  	%r331, %r331, %r230;
$L__BB1_15:
	and.b32  	%r232, %r201, 16;
	setp.eq.s32 	%p10, %r232, 0;
	@%p10 bra 	$L__BB1_17;
	ld.global.u32 	%r233, [%rd6+80];
	xor.b32  	%r335, %r335, %r233;
	ld.global.u32 	%r234, [%rd6+84];
	xor.b32  	%r334, %r334, %r234;
	ld.global.u32 	%r235, [%rd6+88];
	xor.b32  	%r333, %r333, %r235;
	ld.global.u32 	%r236, [%rd6+92];
	xor.b32  	%r332, %r332, %r236;
	ld.global.u32 	%r237, [%rd6+96];
	xor.b32  	%r331, %r331, %r237;
$L__BB1_17:
	and.b32  	%r239, %r201, 32;
	setp.eq.s32 	%p11, %r239, 0;
	@%p11 bra 	$L__BB1_19;
	ld.global.u32 	%r240, [%rd6+100];
	xor.b32  	%r335, %r335, %r240;
	ld.global.u32 	%r241, [%rd6+104];
	xor.b32  	%r334, %r334, %r241;
	ld.global.u32 	%r242, [%rd6+108];
	xor.b32  	%r333, %r333, %r242;
	ld.global.u32 	%r243, [%rd6+112];
	xor.b32  	%r332, %r332, %r243;
	ld.global.u32 	%r244, [%rd6+116];
	xor.b32  	%r331, %r331, %r244;
$L__BB1_19:
	and.b32  	%r246, %r201, 64;
	setp.eq.s32 	%p12, %r246, 0;
	@%p12 bra 	$L__BB1_21;
	ld.global.u32 	%r247, [%rd6+120];
	xor.b32  	%r335, %r335, %r247;
	ld.global.u32 	%r248, [%rd6+124];
	xor.b32  	%r334, %r334, %r248;
	ld.global.u32 	%r249, [%rd6+128];
	xor.b32  	%r333, %r333, %r249;
	ld.global.u32 	%r250, [%rd6+132];
	xor.b32  	%r332, %r332, %r250;
	ld.global.u32 	%r251, [%rd6+136];
	xor.b32  	%r331, %r331, %r251;
$L__BB1_21:
	and.b32  	%r253, %r201, 128;
	setp.eq.s32 	%p13, %r253, 0;
	@%p13 bra 	$L__BB1_23;
	ld.global.u32 	%r254, [%rd6+140];
	xor.b32  	%r335, %r335, %r254;
	ld.global.u32 	%r255, [%rd6+144];
	xor.b32  	%r334, %r334, %r255;
	ld.global.u32 	%r256, [%rd6+148];
	xor.b32  	%r333, %r333, %r256;
	ld.global.u32 	%r257, [%rd6+152];
	xor.b32  	%r332, %r332, %r257;
	ld.global.u32 	%r258, [%rd6+156];
	xor.b32  	%r331, %r331, %r258;
$L__BB1_23:
	and.b32  	%r260, %r201, 256;
	setp.eq.s32 	%p14, %r260, 0;
	@%p14 bra 	$L__BB1_25;
	ld.global.u32 	%r261, [%rd6+160];
	xor.b32  	%r335, %r335, %r261;
	ld.global.u32 	%r262, [%rd6+164];
	xor.b32  	%r334, %r334, %r262;
	ld.global.u32 	%r263, [%rd6+168];
	xor.b32  	%r333, %r333, %r263;
	ld.global.u32 	%r264, [%rd6+172];
	xor.b32  	%r332, %r332, %r264;
	ld.global.u32 	%r265, [%rd6+176];
	xor.b32  	%r331, %r331, %r265;
$L__BB1_25:
	and.b32  	%r267, %r201, 512;
	setp.eq.s32 	%p15, %r267, 0;
	@%p15 bra 	$L__BB1_27;
	ld.global.u32 	%r268, [%rd6+180];
	xor.b32  	%r335, %r335, %r268;
	ld.global.u32 	%r269, [%rd6+184];
	xor.b32  	%r334, %r334, %r269;
	ld.global.u32 	%r270, [%rd6+188];
	xor.b32  	%r333, %r333, %r270;
	ld.global.u32 	%r271, [%rd6+192];
	xor.b32  	%r332, %r332, %r271;
	ld.global.u32 	%r272, [%rd6+196];
	xor.b32  	%r331, %r331, %r272;
$L__BB1_27:
	and.b32  	%r274, %r201, 1024;
	setp.eq.s32 	%p16, %r274, 0;
	@%p16 bra 	$L__BB1_29;
	ld.global.u32 	%r275, [%rd6+200];
	xor.b32  	%r335, %r335, %r275;
	ld.global.u32 	%r276, [%rd6+204];
	xor.b32  	%r334, %r334, %r276;
	ld.global.u32 	%r277, [%rd6+208];
	xor.b32  	%r333, %r333, %r277;
	ld.global.u32 	%r278, [%rd6+212];
	xor.b32  	%r332, %r332, %r278;
	ld.global.u32 	%r279, [%rd6+216];
	xor.b32  	%r331, %r331, %r279;
$L__BB1_29:
	and.b32  	%r281, %r201, 2048;
	setp.eq.s32 	%p17, %r281, 0;
	@%p17 bra 	$L__BB1_31;
	ld.global.u32 	%r282, [%rd6+220];
	xor.b32  	%r335, %r335, %r282;
	ld.global.u32 	%r283, [%rd6+224];
	xor.b32  	%r334, %r334, %r283;
	ld.global.u32 	%r284, [%rd6+228];
	xor.b32  	%r333, %r333, %r284;
	ld.global.u32 	%r285, [%rd6+232];
	xor.b32  	%r332, %r332, %r285;
	ld.global.u32 	%r286, [%rd6+236];
	xor.b32  	%r331, %r331, %r286;
$L__BB1_31:
	and.b32  	%r288, %r201, 4096;
	setp.eq.s32 	%p18, %r288, 0;
	@%p18 bra 	$L__BB1_33;
	ld.global.u32 	%r289, [%rd6+240];
	xor.b32  	%r335, %r335, %r289;
	ld.global.u32 	%r290, [%rd6+244];
	xor.b32  	%r334, %r334, %r290;
	ld.global.u32 	%r291, [%rd6+248];
	xor.b32  	%r333, %r333, %r291;
	ld.global.u32 	%r292, [%rd6+252];
	xor.b32  	%r332, %r332, %r292;
	ld.global.u32 	%r293, [%rd6+256];
	xor.b32  	%r331, %r331, %r293;
$L__BB1_33:
	and.b32  	%r295, %r201, 8192;
	setp.eq.s32 	%p19, %r295, 0;
	@%p19 bra 	$L__BB1_35;
	ld.global.u32 	%r296, [%rd6+260];
	xor.b32  	%r335, %r335, %r296;
	ld.global.u32 	%r297, [%rd6+264];
	xor.b32  	%r334, %r334, %r297;
	ld.global.u32 	%r298, [%rd6+268];
	xor.b32  	%r333, %r333, %r298;
	ld.global.u32 	%r299, [%rd6+272];
	xor.b32  	%r332, %r332, %r299;
	ld.global.u32 	%r300, [%rd6+276];
	xor.b32  	%r331, %r331, %r300;
$L__BB1_35:
	and.b32  	%r302, %r201, 16384;
	setp.eq.s32 	%p20, %r302, 0;
	@%p20 bra 	$L__BB1_37;
	ld.global.u32 	%r303, [%rd6+280];
	xor.b32  	%r335, %r335, %r303;
	ld.global.u32 	%r304, [%rd6+284];
	xor.b32  	%r334, %r334, %r304;
	ld.global.u32 	%r305, [%rd6+288];
	xor.b32  	%r333, %r333, %r305;
	ld.global.u32 	%r306, [%rd6+292];
	xor.b32  	%r332, %r332, %r306;
	ld.global.u32 	%r307, [%rd6+296];
	xor.b32  	%r331, %r331, %r307;
$L__BB1_37:
	and.b32  	%r309, %r201, 32768;
	setp.eq.s32 	%p21, %r309, 0;
	@%p21 bra 	$L__BB1_39;
	ld.global.u32 	%r310, [%rd6+300];
	xor.b32  	%r335, %r335, %r310;
	ld.global.u32 	%r311, [%rd6+304];
	xor.b32  	%r334, %r334, %r311;
	ld.global.u32 	%r312, [%rd6+308];
	xor.b32  	%r333, %r333, %r312;
	ld.global.u32 	%r313, [%rd6+312];
	xor.b32  	%r332, %r332, %r313;
	ld.global.u32 	%r314, [%rd6+316];
	xor.b32  	%r331, %r331, %r314;
$L__BB1_39:
	add.s32 	%r330, %r330, 16;
	setp.ne.s32 	%p22, %r330, 32;
	@%p22 bra 	$L__BB1_7;
	mad.lo.s32 	%r315, %r324, -31, %r12;
	add.s32 	%r324, %r315, 1;
	setp.ne.s32 	%p23, %r324, 5;
	@%p23 bra 	$L__BB1_6;
	st.global.u32 	[%rd2+4], %r335;
	st.global.u32 	[%rd2+8], %r334;
	st.global.u32 	[%rd2+12], %r333;
	st.global.u32 	[%rd2+16], %r332;
	st.global.u32 	[%rd2+20], %r331;
	add.s32 	%r318, %r318, 1;
	setp.lt.u32 	%p24, %r318, %r3;
	@%p24 bra 	$L__BB1_5;
$L__BB1_42:
	shr.u64 	%rd7, %rd17, 2;
	add.s32 	%r317, %r317, 1;
	setp.gt.u64 	%p25, %rd17, 3;
	mov.u64 	%rd17, %rd7;
	@%p25 bra 	$L__BB1_3;
$L__BB1_43:
	mov.b32 	%r316, 0;
	st.global.v2.u32 	[%rd2+24], {%r316, %r316};
	st.global.u32 	[%rd2+32], %r316;
	mov.b64 	%rd16, 0;
	st.global.u64 	[%rd2+40], %rd16;
$L__BB1_44:
	ret;

}


// ===== COMPILED SASS (sm_100) =====

	.target	sm_100

	.elftype	@"ET_EXEC"


//--------------------- .note.nv.tkinfo           --------------------------
	.section	.note.nv.tkinfo,"",@"SHT_NOTE"
	.sectionflags	@"SHF_NOTE_NV_TKINFO"
	.tkinfo
        /*0018*/ 	.word	0x00000002
        /*0030*/ 	.string	""
        /*0030*/ 	.string	"ptxas"
        /*0030*/ 	.string	"Cuda compilation tools, release 13.0, V13.0.88"
        /*0030*/ 	.string	"Build cuda_13.0.r13.0/compiler.36424714_0"
        /*0030*/ 	.string	"-arch sm_100 -m 64 "



//--------------------- .note.nv.cuinfo           --------------------------
	.section	.note.nv.cuinfo,"",@"SHT_NOTE"
	.sectionflags	@"SHF_NOTE_NV_CUINFO"
        /*0018*/ 	.short	0x0002
        /*001a*/ 	.short	0x0064
        /*001c*/ 	.short	0x0082
	.zero		2


//--------------------- .nv.info                  --------------------------
	.section	.nv.info,"",@"SHT_CUDA_INFO"
	.align	4


	//----- nvinfo : EIATTR_REGCOUNT
	.align		4
        /*0000*/ 	.byte	0x04, 0x2f
        /*0002*/ 	.short	(.L_10 - .L_9)
	.align		4
.L_9:
        /*0004*/ 	.word	index@(_Z16iteration_kernelPiP17curandStateXORWOWi)
        /*0008*/ 	.word	0x0000001a


	//----- nvinfo : EIATTR_FRAME_SIZE
	.align		4
.L_10:
        /*000c*/ 	.byte	0x04, 0x11
        /*000e*/ 	.short	(.L_12 - .L_11)
	.align		4
.L_11:
        /*0010*/ 	.word	index@($__internal_0_$__cuda_sm20_dsqrt_rn_f64_mediumpath_v1)
        /*0014*/ 	.word	0x00000000


	//----- nvinfo : EIATTR_FRAME_SIZE
	.align		4
.L_12:
        /*0018*/ 	.byte	0x04, 0x11
        /*001a*/ 	.short	(.L_14 - .L_13)
	.align		4
.L_13:
        /*001c*/ 	.word	index@(_Z16iteration_kernelPiP17curandStateXORWOWi)
        /*0020*/ 	.word	0x00000000


	//----- nvinfo : EIATTR_REGCOUNT
	.align		4
.L_14:
        /*0024*/ 	.byte	0x04, 0x2f
        /*0026*/ 	.short	(.L_16 - .L_15)
	.align		4
.L_15:
        /*0028*/ 	.word	index@(_Z16rand_init_kernelP17curandStateXORWOWi)
        /*002c*/ 	.word	0x0000001f


	//----- nvinfo : EIATTR_FRAME_SIZE
	.align		4
.L_16:
        /*0030*/ 	.byte	0x04, 0x11
        /*0032*/ 	.short	(.L_18 - .L_17)
	.align		4
.L_17:
        /*0034*/ 	.word	index@(_Z16rand_init_kernelP17curandStateXORWOWi)
        /*0038*/ 	.word	0x00000000


	//----- nvinfo : EIATTR_MIN_STACK_SIZE
	.align		4
.L_18:
        /*003c*/ 	.byte	0x04, 0x12
        /*003e*/ 	.short	(.L_20 - .L_19)
	.align		4
.L_19:
        /*0040*/ 	.word	index@(_Z16rand_init_kernelP17curandStateXORWOWi)
        /*0044*/ 	.word	0x00000000


	//----- nvinfo : EIATTR_MIN_STACK_SIZE
	.align		4
.L_20:
        /*0048*/ 	.byte	0x04, 0x12
        /*004a*/ 	.short	(.L_22 - .L_21)
	.align		4
.L_21:
        /*004c*/ 	.word	index@(_Z16iteration_kernelPiP17curandStateXORWOWi)
        /*0050*/ 	.word	0x00000000
.L_22:


//--------------------- .nv.compat                --------------------------
	.section	.nv.compat,"",@"SHT_CUDA_COMPAT_INFO"
	.align	4
        /*0000*/ 	.byte	0x02, 0x09, 0x00, 0x00, 0x02, 0x02, 0x01, 0x00, 0x02, 0x05, 0x05, 0x00, 0x03, 0x07, 0x01, 0x01
        /*0010*/ 	.byte	0x02, 0x03, 0x00, 0x00, 0x02, 0x06, 0x01, 0x00, 0x04, 0x0b, 0x08, 0x00, 0x01, 0x00, 0x00, 0x00
        /*0020*/ 	.byte	0x00, 0x00, 0x00, 0x00


//--------------------- .nv.info._Z16rand_init_kernelP17curandStateXORWOWi --------------------------
	.section	.nv.info._Z16rand_init_kernelP17curandStateXORWOWi,"",@"SHT_CUDA_INFO"
	.sectionflags	@""
	.align	4


	//----- nvinfo : EIATTR_CUDA_API_VERSION
	.align		4
        /*0000*/ 	.byte	0x04, 0x37
        /*0002*/ 	.short	(.L_24 - .L_23)
.L_23:
        /*0004*/ 	.word	0x00000082


	//----- nvinfo : EIATTR_KPARAM_INFO
	.align		4
.L_24:
        /*0008*/ 	.byte	0x04, 0x17
        /*000a*/ 	.short	(.L_26 - .L_25)
.L_25:
        /*000c*/ 	.word	0x00000000
        /*0010*/ 	.short	0x0001
        /*0012*/ 	.short	0x0008
        /*0014*/ 	.byte	0x00, 0xf0, 0x11, 0x00


	//----- nvinfo : EIATTR_KPARAM_INFO
	.align		4
.L_26:
        /*0018*/ 	.byte	0x04, 0x17
        /*001a*/ 	.short	(.L_28 - .L_27)
.L_27:
        /*001c*/ 	.word	0x00000000
        /*0020*/ 	.short	0x0000
        /*0022*/ 	.short	0x0000
        /*0024*/ 	.byte	0x00, 0xf5, 0x21, 0x00


	//----- nvinfo : EIATTR_SPARSE_MMA_MASK
	.align		4
.L_28:
        /*0028*/ 	.byte	0x03, 0x50
        /*002a*/ 	.short	0x0000


	//----- nvinfo : EIATTR_MAXREG_COUNT
	.align		4
        /*002c*/ 	.byte	0x03, 0x1b
        /*002e*/ 	.short	0x00ff


	//----- nvinfo : EIATTR_MERCURY_ISA_VERSION
	.align		4
        /*0030*/ 	.byte	0x03, 0x5f
        /*0032*/ 	.short	0x0101


	//----- nvinfo : EIATTR_VRC_CTA_INIT_COUNT
	.align		4
        /*0034*/ 	.byte	0x02, 0x4a
	.zero		1
	.zero		1


	//----- nvinfo : EIATTR_EXIT_INSTR_OFFSETS
	.align		4
        /*0038*/ 	.byte	0x04, 0x1c
        /*003a*/ 	.short	(.L_30 - .L_29)


	//   ....[0]....
.L_29:
        /*003c*/ 	.word	0x00000070


	//   ....[1]....
        /*0040*/ 	.word	0x00000f00


	//----- nvinfo : EIATTR_CRS_STACK_SIZE
	.align		4
.L_30:
        /*0044*/ 	.byte	0x04, 0x1e
        /*0046*/ 	.short	(.L_32 - .L_31)
.L_31:
        /*0048*/ 	.word	0x00000000


	//----- nvinfo : EIATTR_CBANK_PARAM_SIZE
	.align		4
.L_32:
        /*004c*/ 	.byte	0x03, 0x19
        /*004e*/ 	.short	0x000c


	//----- nvinfo : EIATTR_PARAM_CBANK
	.align		4
        /*0050*/ 	.byte	0x04, 0x0a
        /*0052*/ 	.short	(.L_34 - .L_33)
	.align		4
.L_33:
        /*0054*/ 	.word	index@(.nv.constant0._Z16rand_init_kernelP17curandStateXORWOWi)
        /*0058*/ 	.short	0x0380
        /*005a*/ 	.short	0x000c


	//----- nvinfo : EIATTR_SW_WAR
	.align		4
.L_34:
        /*005c*/ 	.byte	0x04, 0x36
        /*005e*/ 	.short	(.L_36 - .L_35)
.L_35:
        /*0060*/ 	.word	0x00000008
.L_36:


//--------------------- .nv.info._Z16iteration_kernelPiP17curandStateXORWOWi --------------------------
	.section	.nv.info._Z16iteration_kernelPiP17curandStateXORWOWi,"",@"SHT_CUDA_INFO"
	.sectionflags	@""
	.align	4


	//----- nvinfo : EIATTR_CUDA_API_VERSION
	.align		4
        /*0000*/ 	.byte	0x04, 0x37
        /*0002*/ 	.short	(.L_38 - .L_37)
.L_37:
        /*0004*/ 	.word	0x00000082


	//----- nvinfo : EIATTR_KPARAM_INFO
	.align		4
.L_38:
        /*0008*/ 	.byte	0x04, 0x17
        /*000a*/ 	.short	(.L_40 - .L_39)
.L_39:
        /*000c*/ 	.word	0x00000000
        /*0010*/ 	.short	0x0002
        /*0012*/ 	.short	0x0010
        /*0014*/ 	.byte	0x00, 0xf0, 0x11, 0x00


	//----- nvinfo : EIATTR_KPARAM_INFO
	.align		4
.L_40:
        /*0018*/ 	.byte	0x04, 0x17
        /*001a*/ 	.short	(.L_42 - .L_41)
.L_41:
        /*001c*/ 	.word	0x00000000
        /*0020*/ 	.short	0x0001
        /*0022*/ 	.short	0x0008
        /*0024*/ 	.byte	0x00, 0xf5, 0x21, 0x00


	//----- nvinfo : EIATTR_KPARAM_INFO
	.align		4
.L_42:
        /*0028*/ 	.byte	0x04, 0x17
        /*002a*/ 	.short	(.L_44 - .L_43)
.L_43:
        /*002c*/ 	.word	0x00000000
        /*0030*/ 	.short	0x0000
        /*0032*/ 	.short	0x0000
        /*0034*/ 	.byte	0x00, 0xf5, 0x21, 0x00


	//----- nvinfo : EIATTR_SPARSE_MMA_MASK
	.align		4
.L_44:
        /*0038*/ 	.byte	0x03, 0x50
        /*003a*/ 	.short	0x0000


	//----- nvinfo : EIATTR_MAXREG_COUNT
	.align		4
        /*003c*/ 	.byte	0x03, 0x1b
        /*003e*/ 	.short	0x00ff


	//----- nvinfo : EIATTR_MERCURY_ISA_VERSION
	.align		4
        /*0040*/ 	.byte	0x03, 0x5f
        /*0042*/ 	.short	0x0101


	//----- nvinfo : EIATTR_VRC_CTA_INIT_COUNT
	.align		4
        /*0044*/ 	.byte	0x02, 0x4a
	.zero		1
	.zero		1


	//----- nvinfo : EIATTR_EXIT_INSTR_OFFSETS
	.align		4
        /*0048*/ 	.byte	0x04, 0x1c
        /*004a*/ 	.short	(.L_46 - .L_45)


	//   ....[0]....
.L_45:
        /*004c*/ 	.word	0x00000070


	//   ....[1]....
        /*0050*/ 	.word	0x000003e0


	//   ....[2]....
        /*0054*/ 	.word	0x00000440


	//----- nvinfo : EIATTR_CRS_STACK_SIZE
	.align		4
.L_46:
        /*0058*/ 	.byte	0x04, 0x1e
        /*005a*/ 	.short	(.L_48 - .L_47)
.L_47:
        /*005c*/ 	.word	0x00000000


	//----- nvinfo : EIATTR_CBANK_PARAM_SIZE
	.align		4
.L_48:
        /*0060*/ 	.byte	0x03, 0x19
        /*0062*/ 	.short	0x0014


	//----- nvinfo : EIATTR_PARAM_CBANK
	.align		4
        /*0064*/ 	.byte	0x04, 0x0a
        /*0066*/ 	.short	(.L_50 - .L_49)
	.align		4
.L_49:
        /*0068*/ 	.word	index@(.nv.constant0._Z16iteration_kernelPiP17curandStateXORWOWi)
        /*006c*/ 	.short	0x0380
        /*006e*/ 	.short	0x0014


	//----- nvinfo : EIATTR_SW_WAR
	.align		4
.L_50:
        /*0070*/ 	.byte	0x04, 0x36
        /*0072*/ 	.short	(.L_52 - .L_51)
.L_51:
        /*0074*/ 	.word	0x00000008
.L_52:


//--------------------- .nv.callgraph             --------------------------
	.section	.nv.callgraph,"",@"SHT_CUDA_CALLGRAPH"
	.align	4
	.sectionentsize	8
	.align		4
        /*0000*/ 	.word	0x00000000
	.align		4
        /*0004*/ 	.word	0xffffffff
	.align		4
        /*0008*/ 	.word	0x00000000
	.align		4
        /*000c*/ 	.word	0xfffffffe
	.align		4
        /*0010*/ 	.word	0x00000000
	.align		4
        /*0014*/ 	.word	0xfffffffd
	.align		4
        /*0018*/ 	.word	0x00000000
	.align		4
        /*001c*/ 	.word	0xfffffffc


//--------------------- .nv.constant4             --------------------------
	.section	.nv.constant4,"a",@progbits
	.align	8
	.align		8
.nv.constant4:
        /*0000*/ 	.dword	precalc_xorwow_matrix
	.align		8
        /*0008*/ 	.dword	precalc_xorwow_offset_matrix
	.align		8
        /*0010*/ 	.dword	mrg32k3aM1
	.align		8
        /*0018*/ 	.dword	mrg32k3aM2
	.align		8
        /*0020*/ 	.dword	mrg32k3aM1SubSeq
	.align		8
        /*0028*/ 	.dword	mrg32k3aM2SubSeq
	.align		8
        /*0030*/ 	.dword	mrg32k3aM1Seq
	.align		8
        /*0038*/ 	.dword	mrg32k3aM2Seq


//--------------------- .nv.constant3             --------------------------
	.section	.nv.constant3,"a",@progbits
	.align	8
.nv.constant3:
	.type		__cr_lgamma_table,@object
	.size		__cr_lgamma_table,(.L_8 - __cr_lgamma_table)
__cr_lgamma_table:
        /*0000*/ 	.byte	0x00, 0x00, 0x00, 0x00, 0x00, 0x00, 0x00, 0x00, 0x00, 0x00, 0x00, 0x00, 0x00, 0x00, 0x00, 0x00
        /*0010*/ 	.byte	0xef, 0x39, 0xfa, 0xfe, 0x42, 0x2e, 0xe6, 0x3f, 0x02, 0x20, 0x2a, 0xfa, 0x0b, 0xab, 0xfc, 0x3f
        /*0020*/ 	.byte	0xf9, 0x2c, 0x92, 0x7c, 0xa7, 0x6c, 0x09, 0x40, 0xc9, 0x79, 0x44, 0x3c, 0x64, 0x26, 0x13, 0x40
        /*0030*/ 	.byte	0xca, 0x01, 0xcf, 0x3a, 0x27, 0x51, 0x1a, 0x40, 0x30, 0xcc, 0x2d, 0xf3, 0xe1, 0x0c, 0x21, 0x40
        /*0040*/ 	.byte	0x0d, 0xb7, 0xfc, 0x82, 0x8e, 0x35, 0x25, 0x40
.L_8:


//--------------------- .text._Z16rand_init_kernelP17curandStateXORWOWi --------------------------
	.section	.text._Z16rand_init_kernelP17curandStateXORWOWi,"ax",@progbits
	.align	128
        .global         _Z16rand_init_kernelP17curandStateXORWOWi
        .type           _Z16rand_init_kernelP17curandStateXORWOWi,@function
        .size           _Z16rand_init_kernelP17curandStateXORWOWi,(.L_x_17 - _Z16rand_init_kernelP17curandStateXORWOWi)
        .other          _Z16rand_init_kernelP17curandStateXORWOWi,@"STO_CUDA_ENTRY STV_DEFAULT"
_Z16rand_init_kernelP17curandStateXORWOWi:
.text._Z16rand_init_kernelP17curandStateXORWOWi:
[----:B------:R-:W-:Y:S01]  /*0000*/  LDC R1, c[0x0][0x37c] ;  /* 0x0000df00ff017b82 */ /* 0x000fe20000000800 */
[----:B------:R-:W0:Y:S07]  /*0010*/  S2R R0, SR_TID.X ;  /* 0x0000000000007919 */ /* 0x000e2e0000002100 */
[----:B------:R-:W0:Y:S01]  /*0020*/  S2UR UR4, SR_CTAID.X ;  /* 0x00000000000479c3 */ /* 0x000e220000002500 */
[----:B------:R-:W1:Y:S07]  /*0030*/  LDCU UR5, c[0x0][0x388] ;  /* 0x00007100ff0577ac */ /* 0x000e6e0008000800 */
[----:B------:R-:W0:Y:S02]  /*0040*/  LDC R13, c[0x0][0x360] ;  /* 0x0000d800ff0d7b82 */ /* 0x000e240000000800 */
[----:B0-----:R-:W-:-:S05]  /*0050*/  IMAD R13, R13, UR4, R0 ;  /* 0x000000040d0d7c24 */ /* 0x001fca000f8e0200 */
[----:B-1----:R-:W-:-:S13]  /*0060*/  ISETP.GE.AND P0, PT, R13, UR5, PT ;  /* 0x000000050d007c0c */ /* 0x002fda000bf06270 */
[----:B------:R-:W-:Y:S05]  /*0070*/  @P0 EXIT ;  /* 0x000000000000094d */ /* 0x000fea0003800000 */
[----:B------:R-:W0:Y:S01]  /*0080*/  LDC.64 R6, c[0x0][0x380] ;  /* 0x0000e000ff067b82 */ /* 0x000e220000000a00 */
[----:B------:R-:W1:Y:S01]  /*0090*/  LDCU.64 UR4, c[0x0][0x358] ;  /* 0x00006b00ff0477ac */ /* 0x000e620008000a00 */
[C---:B------:R-:W-:Y:S01]  /*00a0*/  LOP3.LUT R0, R13.reuse, 0xaad26b49, RZ, 0x3c, !PT ;  /* 0xaad26b490d007812 */ /* 0x040fe200078e3cff */
[----:B------:R-:W-:Y:S01]  /*00b0*/  IMAD.MOV.U32 R3, RZ, RZ, -0x266e14b1 ;  /* 0xd991eb4fff037424 */ /* 0x000fe200078e00ff */
[----:B------:R-:W-:Y:S01]  /*00c0*/  ISETP.GT.AND P0, PT, R13, -0x1, PT ;  /* 0xffffffff0d00780c */ /* 0x000fe20003f04270 */
[----:B------:R-:W-:Y:S02]  /*00d0*/  BSSY.RECONVERGENT B0, `(.L_x_0) ;  /* 0x00000df000007945 */ /* 0x000fe40003800200 */
[----:B------:R-:W-:Y:S01]  /*00e0*/  IMAD R0, R0, 0x4182bed5, RZ ;  /* 0x4182bed500007824 */ /* 0x000fe200078e02ff */
[----:B------:R-:W-:Y:S02]  /*00f0*/  SEL R3, R3, 0x8bf16996, P0 ;  /* 0x8bf1699603037807 */ /* 0x000fe40000000000 */
[----:B------:R-:W-:Y:S01]  /*0100*/  ISETP.NE.AND P0, PT, R13, RZ, PT ;  /* 0x000000ff0d00720c */ /* 0x000fe20003f05270 */
[C---:B------:R-:W-:Y:S01]  /*0110*/  VIADD R9, R0.reuse, 0x583f19 ;  /* 0x00583f1900097836 */ /* 0x040fe20000000000 */
[C---:B------:R-:W-:Y:S01]  /*0120*/  IADD3 R2, PT, PT, R3.reuse, 0x64f0c9, R0 ;  /* 0x0064f0c903027810 */ /* 0x040fe20007ffe000 */
[C---:B------:R-:W-:Y:S01]  /*0130*/  VIADD R5, R3.reuse, 0x1f123bb5 ;  /* 0x1f123bb503057836 */ /* 0x040fe20000000000 */
[----:B------:R-:W-:Y:S01]  /*0140*/  LOP3.LUT R8, R3, 0x5491333, RZ, 0x3c, !PT ;  /* 0x0549133303087812 */ /* 0x000fe200078e3cff */
[C---:B------:R-:W-:Y:S01]  /*0150*/  VIADD R3, R0.reuse, 0x75bcd15 ;  /* 0x075bcd1500037836 */ /* 0x040fe20000000000 */
[----:B------:R-:W-:Y:S01]  /*0160*/  LOP3.LUT R4, R0, 0x159a55e5, RZ, 0x3c, !PT ;  /* 0x159a55e500047812 */ /* 0x000fe200078e3cff */
[----:B0-----:R-:W-:-:S05]  /*0170*/  IMAD.WIDE R6, R13, 0x30, R6 ;  /* 0x000000300d067825 */ /* 0x001fca00078e0206 */
[----:B-1----:R0:W-:Y:S04]  /*0180*/  STG.E.64 desc[UR4][R6.64], R2 ;  /* 0x0000000206007986 */ /* 0x0021e8000c101b04 */
[----:B------:R0:W-:Y:S04]  /*0190*/  STG.E.64 desc[UR4][R6.64+0x8], R4 ;  /* 0x0000080406007986 */ /* 0x0001e8000c101b04 */
[----:B------:R0:W-:Y:S01]  /*01a0*/  STG.E.64 desc[UR4][R6.64+0x10], R8 ;  /* 0x0000100806007986 */ /* 0x0001e2000c101b04 */
[----:B------:R-:W-:Y:S05]  /*01b0*/  @!P0 BRA `(.L_x_1) ;  /* 0x0000000c00408947 */ /* 0x000fea0003800000 */
[----:B------:R-:W-:Y:S01]  /*01c0*/  SHF.R.S32.HI R0, RZ, 0x1f, R13 ;  /* 0x0000001fff007819 */ /* 0x000fe2000001140d */
[----:B------:R-:W-:-:S07]  /*01d0*/  IMAD.MOV.U32 R12, RZ, RZ, RZ ;  /* 0x000000ffff0c7224 */ /* 0x000fce00078e00ff */
.L_x_7:
[----:B0-----:R-:W-:Y:S01]  /*01e0*/  LOP3.LUT R2, R13, 0x3, RZ, 0xc0, !PT ;  /* 0x000000030d027812 */ /* 0x001fe200078ec0ff */
[----:B------:R-:W-:Y:S03]  /*01f0*/  BSSY.RECONVERGENT B1, `(.L_x_2) ;  /* 0x00000c6000017945 */ /* 0x000fe60003800200 */
[----:B------:R-:W-:-:S04]  /*0200*/  ISETP.NE.U32.AND P0, PT, R2, RZ, PT ;  /* 0x000000ff0200720c */ /* 0x000fc80003f05070 */
[----:B------:R-:W-:-:S13]  /*0210*/  ISETP.NE.AND.EX P0, PT, RZ, RZ, PT, P0 ;  /* 0x000000ffff00720c */ /* 0x000fda0003f05300 */
[----:B------:R-:W-:Y:S05]  /*0220*/  @!P0 BRA `(.L_x_3) ;  /* 0x0000000c00088947 */ /* 0x000fea0003800000 */
[----:B------:R-:W0:Y:S01]  /*0230*/  LDC.64 R8, c[0x4][RZ] ;  /* 0x01000000ff087b82 */ /* 0x000e220000000a00 */
[----:B------:R-:W-:Y:S02]  /*0240*/  IMAD.MOV.U32 R14, RZ, RZ, RZ ;  /* 0x000000ffff0e7224 */ /* 0x000fe400078e00ff */
[----:B0-----:R-:W-:-:S07]  /*0250*/  IMAD.WIDE.U32 R8, R12, 0xc80, R8 ;  /* 0x00000c800c087825 */ /* 0x001fce00078e0008 */
.L_x_6:
[----:B0-----:R-:W-:Y:S01]  /*0260*/  IMAD.MOV.U32 R15, RZ, RZ, RZ ;  /* 0x000000ffff0f7224 */ /* 0x001fe200078e00ff */
[----:B------:R-:W-:Y:S01]  /*0270*/  CS2R R2, SRZ ;  /* 0x0000000000027805 */ /* 0x000fe2000001ff00 */
[----:B------:R-:W-:Y:S01]  /*0280*/  IMAD.MOV.U32 R17, RZ, RZ, RZ ;  /* 0x000000ffff117224 */ /* 0x000fe200078e00ff */
[----:B------:R-:W-:-:S07]  /*0290*/  CS2R R4, SRZ ;  /* 0x0000000000047805 */ /* 0x000fce000001ff00 */
.L_x_5:
[----:B------:R-:W-:-:S05]  /*02a0*/  IMAD.WIDE.U32 R10, R17, 0x4, R6 ;  /* 0x00000004110a7825 */ /* 0x000fca00078e0006 */
[----:B------:R0:W5:Y:S01]  /*02b0*/  LDG.E R16, desc[UR4][R10.64+0x4] ;  /* 0x000004040a107981 */ /* 0x000162000c1e1900 */
[----:B------:R-:W-:-:S07]  /*02c0*/  IMAD.MOV.U32 R19, RZ, RZ, RZ ;  /* 0x000000ffff137224 */ /* 0x000fce00078e00ff */
.L_x_4:
[----:B-----5:R-:W-:Y:S01]  /*02d0*/  SHF.R.U32.HI R24, RZ, R19, R16 ;  /* 0x00000013ff187219 */ /* 0x020fe20000011610 */
[----:B0-----:R-:W-:-:S03]  /*02e0*/  IMAD.SHL.U32 R10, R17, 0x20, RZ ;  /* 0x00000020110a7824 */ /* 0x001fc600078e00ff */
[----:B------:R-:W-:Y:S01]  /*02f0*/  LOP3.LUT R11, R24, 0x1, RZ, 0xc0, !PT ;  /* 0x00000001180b7812 */ /* 0x000fe200078ec0ff */
[----:B------:R-:W-:-:S03]  /*0300*/  IMAD.IADD R10, R10, 0x1, R19 ;  /* 0x000000010a0a7824 */ /* 0x000fc600078e0213 */
[----:B------:R-:W-:Y:S01]  /*0310*/  ISETP.NE.U32.AND P0, PT, R11, 0x1, PT ;  /* 0x000000010b00780c */ /* 0x000fe20003f05070 */
[----:B------:R-:W-:-:S03]  /*0320*/  IMAD R11, R10, 0x5, RZ ;  /* 0x000000050a0b7824 */ /* 0x000fc600078e02ff */
[----:B------:R-:W-:Y:S01]  /*0330*/  R2P PR, R24, 0x7e ;  /* 0x0000007e18007804 */ /* 0x000fe20000000000 */
[----:B------:R-:W-:-:S08]  /*0340*/  IMAD.WIDE.U32 R10, R11, 0x4, R8 ;  /* 0x000000040b0a7825 */ /* 0x000fd000078e0008 */
[----:B------:R-:W2:Y:S04]  /*0350*/  @!P0 LDG.E R18, desc[UR4][R10.64] ;  /* 0x000000040a128981 */ /* 0x000ea8000c1e1900 */
[----:B------:R-:W3:Y:S04]  /*0360*/  @!P0 LDG.E R20, desc[UR4][R10.64+0x10] ;  /* 0x000010040a148981 */ /* 0x000ee8000c1e1900 */
[----:B------:R-:W4:Y:S04]  /*0370*/  @P1 LDG.E R22, desc[UR4][R10.64+0x14] ;  /* 0x000014040a161981 */ /* 0x000f28000c1e1900 */
[----:B------:R-:W4:Y:S04]  /*0380*/  @P2 LDG.E R26, desc[UR4][R10.64+0x28] ;  /* 0x000028040a1a2981 */ /* 0x000f28000c1e1900 */
[----:B------:R-:W4:Y:S04]  /*0390*/  @!P0 LDG.E R21, desc[UR4][R10.64+0x4] ;  /* 0x000004040a158981 */ /* 0x000f28000c1e1900 */
[----:B------:R-:W4:Y:S04]  /*03a0*/  @!P0 LDG.E R23, desc[UR4][R10.64+0xc] ;  /* 0x00000c040a178981 */ /* 0x000f28000c1e1900 */
[----:B------:R-:W4:Y:S04]  /*03b0*/  @P1 LDG.E R25, desc[UR4][R10.64+0x18] ;  /* 0x000018040a191981 */ /* 0x000f28000c1e1900 */
[----:B------:R-:W4:Y:S04]  /*03c0*/  @P3 LDG.E R28, desc[UR4][R10.64+0x3c] ;  /* 0x00003c040a1c3981 */ /* 0x000f28000c1e1900 */
[----:B------:R-:W4:Y:S01]  /*03d0*/  @P6 LDG.E R27, desc[UR4][R10.64+0x7c] ;  /* 0x00007c040a1b6981 */ /* 0x000f22000c1e1900 */
[----:B--2---:R-:W-:-:S03]  /*03e0*/  @!P0 LOP3.LUT R15, R15, R18, RZ, 0x3c, !PT ;  /* 0x000000120f0f8212 */ /* 0x004fc600078e3cff */
[----:B------:R-:W2:Y:S01]  /*03f0*/  @!P0 LDG.E R18, desc[UR4][R10.64+0x8] ;  /* 0x000008040a128981 */ /* 0x000ea2000c1e1900 */
[----:B---3--:R-:W-:-:S03]  /*0400*/  @!P0 LOP3.LUT R3, R3, R20, RZ, 0x3c, !PT ;  /* 0x0000001403038212 */ /* 0x008fc600078e3cff */
[----:B------:R-:W3:Y:S01]  /*0410*/  @P1 LDG.E R20, desc[UR4][R10.64+0x24] ;  /* 0x000024040a141981 */ /* 0x000ee2000c1e1900 */
[----:B----4-:R-:W-:-:S03]  /*0420*/  @P1 LOP3.LUT R15, R15, R22, RZ, 0x3c, !PT ;  /* 0x000000160f0f1212 */ /* 0x010fc600078e3cff */
[----:B------:R-:W4:Y:S01]  /*0430*/  @P2 LDG.E R22, desc[UR4][R10.64+0x38] ;  /* 0x000038040a162981 */ /* 0x000f22000c1e1900 */
[----:B------:R-:W-:-:S03]  /*0440*/  @P2 LOP3.LUT R15, R15, R26, RZ, 0x3c, !PT ;  /* 0x0000001a0f0f2212 */ /* 0x000fc600078e3cff */
[----:B------:R-:W4:Y:S01]  /*0450*/  @P4 LDG.E R26, desc[UR4][R10.64+0x50] ;  /* 0x000050040a1a4981 */ /* 0x000f22000c1e1900 */
[----:B------:R-:W-:-:S03]  /*0460*/  @!P0 LOP3.LUT R4, R4, R21, RZ, 0x3c, !PT ;  /* 0x0000001504048212 */ /* 0x000fc600078e3cff */
[----:B------:R-:W4:Y:S01]  /*0470*/  @P1 LDG.E R21, desc[UR4][R10.64+0x20] ;  /* 0x000020040a151981 */ /* 0x000f22000c1e1900 */
[----:B------:R-:W-:-:S03]  /*0480*/  @!P0 LOP3.LUT R2, R2, R23, RZ, 0x3c, !PT ;  /* 0x0000001702028212 */ /* 0x000fc600078e3cff */
[----:B------:R-:W4:Y:S01]  /*0490*/  @P2 LDG.E R23, desc[UR4][R10.64+0x2c] ;  /* 0x00002c040a172981 */ /* 0x000f22000c1e1900 */
[----:B------:R-:W-:-:S03]  /*04a0*/  @P1 LOP3.LUT R4, R4, R25, RZ, 0x3c, !PT ;  /* 0x0000001904041212 */ /* 0x000fc600078e3cff */
[----:B------:R-:W4:Y:S01]  /*04b0*/  @P2 LDG.E R25, desc[UR4][R10.64+0x34] ;  /* 0x000034040a192981 */ /* 0x000f22000c1e1900 */
[----:B--2---:R-:W-:-:S03]  /*04c0*/  @!P0 LOP3.LUT R5, R5, R18, RZ, 0x3c, !PT ;  /* 0x0000001205058212 */ /* 0x004fc600078e3cff */
[----:B------:R-:W2:Y:S01]  /*04d0*/  @P1 LDG.E R18, desc[UR4][R10.64+0x1c] ;  /* 0x00001c040a121981 */ /* 0x000ea2000c1e1900 */
[----:B---3--:R-:W-:-:S03]  /*04e0*/  @P1 LOP3.LUT R3, R3, R20, RZ, 0x3c, !PT ;  /* 0x0000001403031212 */ /* 0x008fc600078e3cff */
[----:B------:R-:W3:Y:S01]  /*04f0*/  @P2 LDG.E R20, desc[UR4][R10.64+0x30] ;  /* 0x000030040a142981 */ /* 0x000ee2000c1e1900 */
[----:B----4-:R-:W-:-:S03]  /*0500*/  @P2 LOP3.LUT R3, R3, R22, RZ, 0x3c, !PT ;  /* 0x0000001603032212 */ /* 0x010fc600078e3cff */
[----:B------:R-:W4:Y:S01]  /*0510*/  @P3 LDG.E R22, desc[UR4][R10.64+0x4c] ;  /* 0x00004c040a163981 */ /* 0x000f22000c1e1900 */
[----:B------:R-:W-:-:S04]  /*0520*/  @P3 LOP3.LUT R15, R15, R28, RZ, 0x3c, !PT ;  /* 0x0000001c0f0f3212 */ /* 0x000fc800078e3cff */
[----:B------:R-:W-:Y:S02]  /*0530*/  @P4 LOP3.LUT R15, R15, R26, RZ, 0x3c, !PT ;  /* 0x0000001a0f0f4212 */ /* 0x000fe400078e3cff */
[----:B------:R-:W-:Y:S01]  /*0540*/  @P1 LOP3.LUT R2, R2, R21, RZ, 0x3c, !PT ;  /* 0x0000001502021212 */ /* 0x000fe200078e3cff */
[----:B------:R-:W4:Y:S04]  /*0550*/  @P5 LDG.E R26, desc[UR4][R10.64+0x64] ;  /* 0x000064040a1a5981 */ /* 0x000f28000c1e1900 */
[----:B------:R-:W4:Y:S01]  /*0560*/  @P3 LDG.E R21, desc[UR4][R10.64+0x40] ;  /* 0x000040040a153981 */ /* 0x000f22000c1e1900 */
[----:B------:R-:W-:Y:S02]  /*0570*/  @P2 LOP3.LUT R4, R4, R23, RZ, 0x3c, !PT ;  /* 0x0000001704042212 */ /* 0x000fe400078e3cff */
[----:B------:R-:W-:Y:S01]  /*0580*/  @P2 LOP3.LUT R2, R2, R25, RZ, 0x3c, !PT ;  /* 0x0000001902022212 */ /* 0x000fe200078e3cff */
[----:B------:R-:W4:Y:S04]  /*0590*/  @P3 LDG.E R23, desc[UR4][R10.64+0x48] ;  /* 0x000048040a173981 */ /* 0x000f28000c1e1900 */
[----:B------:R-:W4:Y:S01]  /*05a0*/  @P4 LDG.E R25, desc[UR4][R10.64+0x54] ;  /* 0x000054040a194981 */ /* 0x000f22000c1e1900 */
[----:B--2---:R-:W-:-:S03]  /*05b0*/  @P1 LOP3.LUT R5, R5, R18, RZ, 0x3c, !PT ;  /* 0x0000001205051212 */ /* 0x004fc600078e3cff */
[----:B------:R-:W2:Y:S01]  /*05c0*/  @P3 LDG.E R18, desc[UR4][R10.64+0x44] ;  /* 0x000044040a123981 */ /* 0x000ea2000c1e1900 */
[----:B---3--:R-:W-:-:S03]  /*05d0*/  @P2 LOP3.LUT R5, R5, R20, RZ, 0x3c, !PT ;  /* 0x0000001405052212 */ /* 0x008fc600078e3cff */
[----:B------:R-:W3:Y:S01]  /*05e0*/  @P4 LDG.E R20, desc[UR4][R10.64+0x58] ;  /* 0x000058040a144981 */ /* 0x000ee2000c1e1900 */
[----:B----4-:R-:W-:-:S03]  /*05f0*/  @P3 LOP3.LUT R3, R3, R22, RZ, 0x3c, !PT ;  /* 0x0000001603033212 */ /* 0x010fc600078e3cff */
[----:B------:R-:W4:Y:S01]  /*0600*/  @P4 LDG.E R22, desc[UR4][R10.64+0x60] ;  /* 0x000060040a164981 */ /* 0x000f22000c1e1900 */
[----:B------:R-:W-:Y:S02]  /*0610*/  LOP3.LUT P0, RZ, R24, 0x80, RZ, 0xc0, !PT ;  /* 0x0000008018ff7812 */ /* 0x000fe4000780c0ff */
[----:B------:R-:W-:Y:S02]  /*0620*/  @P5 LOP3.LUT R15, R15, R26, RZ, 0x3c, !PT ;  /* 0x0000001a0f0f5212 */ /* 0x000fe400078e3cff */
[----:B------:R-:W4:Y:S01]  /*0630*/  @P6 LDG.E R26, desc[UR4][R10.64+0x78] ;  /* 0x000078040a1a6981 */ /* 0x000f22000c1e1900 */
[----:B------:R-:W-:-:S03]  /*0640*/  @P3 LOP3.LUT R4, R4, R21, RZ, 0x3c, !PT ;  /* 0x0000001504043212 */ /* 0x000fc600078e3cff */
[----:B------:R-:W4:Y:S01]  /*0650*/  @P4 LDG.E R21, desc[UR4][R10.64+0x5c] ;  /* 0x00005c040a154981 */ /* 0x000f22000c1e1900 */
[----:B------:R-:W-:-:S03]  /*0660*/  @P3 LOP3.LUT R2, R2, R23, RZ, 0x3c, !PT ;  /* 0x0000001702023212 */ /* 0x000fc600078e3cff */
[----:B------:R-:W4:Y:S01]  /*0670*/  @P5 LDG.E R23, desc[UR4][R10.64+0x68] ;  /* 0x000068040a175981 */ /* 0x000f22000c1e1900 */
[----:B------:R-:W-:-:S03]  /*0680*/  @P4 LOP3.LUT R4, R4, R25, RZ, 0x3c, !PT ;  /* 0x0000001904044212 */ /* 0x000fc600078e3cff */
[----:B------:R-:W4:Y:S01]  /*0690*/  @P5 LDG.E R25, desc[UR4][R10.64+0x70] ;  /* 0x000070040a195981 */ /* 0x000f22000c1e1900 */
[----:B--2---:R-:W-:-:S03]  /*06a0*/  @P3 LOP3.LUT R5, R5, R18, RZ, 0x3c, !PT ;  /* 0x0000001205053212 */ /* 0x004fc600078e3cff */
[----:B------:R-:W2:Y:S01]  /*06b0*/  @P5 LDG.E R18, desc[UR4][R10.64+0x6c] ;  /* 0x00006c040a125981 */ /* 0x000ea2000c1e1900 */
[----:B---3--:R-:W-:-:S03]  /*06c0*/  @P4 LOP3.LUT R5, R5, R20, RZ, 0x3c, !PT ;  /* 0x0000001405054212 */ /* 0x008fc600078e3cff */
[----:B------:R-:W3:Y:S01]  /*06d0*/  @P5 LDG.E R20, desc[UR4][R10.64+0x74] ;  /* 0x000074040a145981 */ /* 0x000ee2000c1e1900 */
[----:B----4-:R-:W-:-:S03]  /*06e0*/  @P4 LOP3.LUT R3, R3, R22, RZ, 0x3c, !PT ;  /* 0x0000001603034212 */ /* 0x010fc600078e3cff */
[----:B------:R-:W4:Y:S01]  /*06f0*/  @P0 LDG.E R22, desc[UR4][R10.64+0x8c] ;  /* 0x00008c040a160981 */ /* 0x000f22000c1e1900 */
[----:B------:R-:W-:-:S03]  /*0700*/  @P6 LOP3.LUT R15, R15, R26, RZ, 0x3c, !PT ;  /* 0x0000001a0f0f6212 */ /* 0x000fc600078e3cff */
        /* <DEDUP_REMOVED lines=13> */
[----:B------:R-:W-:Y:S02]  /*07e0*/  @P6 LOP3.LUT R4, R4, R27, RZ, 0x3c, !PT ;  /* 0x0000001b04046212 */ /* 0x000fe400078e3cff */
[----:B------:R-:W-:Y:S02]  /*07f0*/  @P6 LOP3.LUT R2, R2, R21, RZ, 0x3c, !PT ;  /* 0x0000001502026212 */ /* 0x000fe400078e3cff */
[----:B------:R-:W-:Y:S02]  /*0800*/  @P0 LOP3.LUT R4, R4, R23, RZ, 0x3c, !PT ;  /* 0x0000001704040212 */ /* 0x000fe400078e3cff */
[----:B------:R-:W-:Y:S02]  /*0810*/  @P0 LOP3.LUT R2, R2, R25, RZ, 0x3c, !PT ;  /* 0x0000001902020212 */ /* 0x000fe400078e3cff */
[----:B--2---:R-:W-:Y:S02]  /*0820*/  @P6 LOP3.LUT R5, R5, R18, RZ, 0x3c, !PT ;  /* 0x0000001205056212 */ /* 0x004fe400078e3cff */
[----:B---3--:R-:W-:-:S02]  /*0830*/  @P6 LOP3.LUT R3, R3, R20, RZ, 0x3c, !PT ;  /* 0x0000001403036212 */ /* 0x008fc400078e3cff */
[----:B----4-:R-:W-:Y:S02]  /*0840*/  @P0 LOP3.LUT R5, R5, R22, RZ, 0x3c, !PT ;  /* 0x0000001605050212 */ /* 0x010fe400078e3cff */
[----:B------:R-:W-:Y:S02]  /*0850*/  @P0 LOP3.LUT R3, R3, R26, RZ, 0x3c, !PT ;  /* 0x0000001a03030212 */ /* 0x000fe400078e3cff */
[----:B------:R-:W-:-:S13]  /*0860*/  R2P PR, R24.B1, 0x7f ;  /* 0x0000007f18007804 */ /* 0x000fda0000001000 */
[----:B------:R-:W2:Y:S04]  /*0870*/  @P0 LDG.E R18, desc[UR4][R10.64+0xa0] ;  /* 0x0000a0040a120981 */ /* 0x000ea8000c1e1900 */
[----:B------:R-:W3:Y:S04]  /*0880*/  @P1 LDG.E R22, desc[UR4][R10.64+0xb4] ;  /* 0x0000b4040a161981 */ /* 0x000ee8000c1e1900 */
[----:B------:R-:W4:Y:S04]  /*0890*/  @P2 LDG.E R26, desc[UR4][R10.64+0xc8] ;  /* 0x0000c8040a1a2981 */ /* 0x000f28000c1e1900 */
[----:B------:R-:W4:Y:S04]  /*08a0*/  @P3 LDG.E R28, desc[UR4][R10.64+0xdc] ;  /* 0x0000dc040a1c3981 */ /* 0x000f28000c1e1900 */
[----:B------:R-:W4:Y:S04]  /*08b0*/  @P0 LDG.E R23, desc[UR4][R10.64+0xa4] ;  /* 0x0000a4040a170981 */ /* 0x000f28000c1e1900 */
[----:B------:R-:W4:Y:S04]  /*08c0*/  @P0 LDG.E R20, desc[UR4][R10.64+0xa8] ;  /* 0x0000a8040a140981 */ /* 0x000f28000c1e1900 */
[----:B------:R-:W4:Y:S04]  /*08d0*/  @P4 LDG.E R25, desc[UR4][R10.64+0xf0] ;  /* 0x0000f0040a194981 */ /* 0x000f28000c1e1900 */
        /* <DEDUP_REMOVED lines=21> */
[----:B------:R-:W-:Y:S02]  /*0a30*/  LOP3.LUT P0, RZ, R24, 0x8000, RZ, 0xc0, !PT ;  /* 0x0000800018ff7812 */ /* 0x000fe4000780c0ff */
[----:B----4-:R-:W-:Y:S01]  /*0a40*/  @P5 LOP3.LUT R15, R15, R26, RZ, 0x3c, !PT ;  /* 0x0000001a0f0f5212 */ /* 0x010fe200078e3cff */
[----:B------:R-:W4:Y:S04]  /*0a50*/  @P3 LDG.E R24, desc[UR4][R10.64+0xe4] ;  /* 0x0000e4040a183981 */ /* 0x000f28000c1e1900 */
[----:B------:R-:W2:Y:S01]  /*0a60*/  @P6 LDG.E R26, desc[UR4][R10.64+0x118] ;  /* 0x000118040a1a6981 */ /* 0x000ea2000c1e1900 */
        /* <DEDUP_REMOVED lines=8> */
[----:B---3--:R-:W-:-:S03]  /*0af0*/  @P2 LOP3.LUT R3, R3, R22, RZ, 0x3c, !PT ;  /* 0x0000001603032212 */ /* 0x008fc600078e3cff */
[----:B------:R-:W3:Y:S01]  /*0b00*/  @P4 LDG.E R22, desc[UR4][R10.64+0x100] ;  /* 0x000100040a164981 */ /* 0x000ee2000c1e1900 */
[----:B--2---:R-:W-:-:S03]  /*0b10*/  @P6 LOP3.LUT R15, R15, R26, RZ, 0x3c, !PT ;  /* 0x0000001a0f0f6212 */ /* 0x004fc600078e3cff */
[----:B------:R-:W2:Y:S01]  /*0b20*/  @P0 LDG.E R26, desc[UR4][R10.64+0x12c] ;  /* 0x00012c040a1a0981 */ /* 0x000ea2000c1e1900 */
[----:B----4-:R-:W-:-:S03]  /*0b30*/  @P2 LOP3.LUT R2, R2, R23, RZ, 0x3c, !PT ;  /* 0x0000001702022212 */ /* 0x010fc600078e3cff */
[----:B------:R-:W4:Y:S01]  /*0b40*/  @P4 LDG.E R23, desc[UR4][R10.64+0xfc] ;  /* 0x0000fc040a174981 */ /* 0x000f22000c1e1900 */
[----:B------:R-:W-:-:S03]  /*0b50*/  @P2 LOP3.LUT R5, R5, R20, RZ, 0x3c, !PT ;  /* 0x0000001405052212 */ /* 0x000fc600078e3cff */
[----:B------:R-:W4:Y:S01]  /*0b60*/  @P4 LDG.E R20, desc[UR4][R10.64+0xf8] ;  /* 0x0000f8040a144981 */ /* 0x000f22000c1e1900 */
[----:B------:R-:W-:Y:S02]  /*0b70*/  @P3 LOP3.LUT R2, R2, R27, RZ, 0x3c, !PT ;  /* 0x0000001b02023212 */ /* 0x000fe400078e3cff */
[----:B------:R-:W-:Y:S01]  /*0b80*/  @P3 LOP3.LUT R4, R4, R25, RZ, 0x3c, !PT ;  /* 0x0000001904043212 */ /* 0x000fe200078e3cff */
[----:B------:R-:W4:Y:S01]  /*0b90*/  @P5 LDG.E R27, desc[UR4][R10.64+0x110] ;  /* 0x000110040a1b5981 */ /* 0x000f22000c1e1900 */
[----:B------:R-:W-:-:S03]  /*0ba0*/  @P3 LOP3.LUT R5, R5, R24, RZ, 0x3c, !PT ;  /* 0x0000001805053212 */ /* 0x000fc600078e3cff */
[----:B------:R-:W4:Y:S04]  /*0bb0*/  @P5 LDG.E R25, desc[UR4][R10.64+0x108] ;  /* 0x000108040a195981 */ /* 0x000f28000c1e1900 */
        /* <DEDUP_REMOVED lines=19> */
[----:B------:R-:W-:-:S05]  /*0cf0*/  VIADD R19, R19, 0x10 ;  /* 0x0000001013137836 */ /* 0x000fca0000000000 */
[----:B------:R-:W-:Y:S02]  /*0d00*/  ISETP.NE.AND P1, PT, R19, 0x20, PT ;  /* 0x000000201300780c */ /* 0x000fe40003f25270 */
[----:B------:R-:W-:Y:S02]  /*0d10*/  @P5 LOP3.LUT R3, R3, R18, RZ, 0x3c, !PT ;  /* 0x0000001203035212 */ /* 0x000fe400078e3cff */
[----:B------:R-:W-:Y:S02]  /*0d20*/  @P6 LOP3.LUT R4, R4, R21, RZ, 0x3c, !PT ;  /* 0x0000001504046212 */ /* 0x000fe400078e3cff */
[----:B---3--:R-:W-:-:S04]  /*0d30*/  @P6 LOP3.LUT R3, R3, R22, RZ, 0x3c, !PT ;  /* 0x0000001603036212 */ /* 0x008fc800078e3cff */
[----:B--2---:R-:W-:Y:S02]  /*0d40*/  @P0 LOP3.LUT R3, R3, R26, RZ, 0x3c, !PT ;  /* 0x0000001a03030212 */ /* 0x004fe400078e3cff */
[----:B----4-:R-:W-:Y:S02]  /*0d50*/  @P6 LOP3.LUT R2, R2, R23, RZ, 0x3c, !PT ;  /* 0x0000001702026212 */ /* 0x010fe400078e3cff */
[----:B------:R-:W-:Y:S02]  /*0d60*/  @P6 LOP3.LUT R5, R5, R20, RZ, 0x3c, !PT ;  /* 0x0000001405056212 */ /* 0x000fe400078e3cff */
[----:B------:R-:W-:Y:S02]  /*0d70*/  @P0 LOP3.LUT R2, R2, R27, RZ, 0x3c, !PT ;  /* 0x0000001b02020212 */ /* 0x000fe400078e3cff */
[----:B------:R-:W-:Y:S02]  /*0d80*/  @P0 LOP3.LUT R4, R4, R25, RZ, 0x3c, !PT ;  /* 0x0000001904040212 */ /* 0x000fe400078e3cff */
[----:B------:R-:W-:Y:S01]  /*0d90*/  @P0 LOP3.LUT R5, R5, R24, RZ, 0x3c, !PT ;  /* 0x0000001805050212 */ /* 0x000fe200078e3cff */
[----:B------:R-:W-:Y:S06]  /*0da0*/  @P1 BRA `(.L_x_4) ;  /* 0xfffffff400481947 */ /* 0x000fec000383ffff */
[----:B------:R-:W-:-:S05]  /*0db0*/  VIADD R17, R17, 0x1 ;  /* 0x0000000111117836 */ /* 0x000fca0000000000 */
[----:B------:R-:W-:-:S13]  /*0dc0*/  ISETP.NE.AND P0, PT, R17, 0x5, PT ;  /* 0x000000051100780c */ /* 0x000fda0003f05270 */
[----:B------:R-:W-:Y:S05]  /*0dd0*/  @P0 BRA `(.L_x_5) ;  /* 0xfffffff400300947 */ /* 0x000fea000383ffff */
[----:B------:R0:W-:Y:S01]  /*0de0*/  STG.E.64 desc[UR4][R6.64+0x8], R4 ;  /* 0x0000080406007986 */ /* 0x0001e2000c101b04 */
[----:B------:R-:W-:Y:S01]  /*0df0*/  VIADD R14, R14, 0x1 ;  /* 0x000000010e0e7836 */ /* 0x000fe20000000000 */
[----:B------:R-:W-:Y:S02]  /*0e00*/  LOP3.LUT R11, R13, 0x3, RZ, 0xc0, !PT ;  /* 0x000000030d0b7812 */ /* 0x000fe400078ec0ff */
[----:B------:R0:W-:Y:S02]  /*0e10*/  STG.E.64 desc[UR4][R6.64+0x10], R2 ;  /* 0x0000100206007986 */ /* 0x0001e4000c101b04 */
[----:B------:R-:W-:Y:S02]  /*0e20*/  ISETP.GE.U32.AND P0, PT, R14, R11, PT ;  /* 0x0000000b0e00720c */ /* 0x000fe40003f06070 */
[----:B------:R0:W-:Y:S11]  /*0e30*/  STG.E desc[UR4][R6.64+0x4], R15 ;  /* 0x0000040f06007986 */ /* 0x0001f6000c101904 */
[----:B------:R-:W-:Y:S05]  /*0e40*/  @!P0 BRA `(.L_x_6) ;  /* 0xfffffff400048947 */ /* 0x000fea000383ffff */
.L_x_3:
[----:B------:R-:W-:Y:S05]  /*0e50*/  BSYNC.RECONVERGENT B1 ;  /* 0x0000000000017941 */ /* 0x000fea0003800200 */
.L_x_2:
[C---:B------:R-:W-:Y:S01]  /*0e60*/  ISETP.GT.U32.AND P0, PT, R13.reuse, 0x3, PT ;  /* 0x000000030d00780c */ /* 0x040fe20003f04070 */
[----:B------:R-:W-:Y:S01]  /*0e70*/  VIADD R12, R12, 0x1 ;  /* 0x000000010c0c7836 */ /* 0x000fe20000000000 */
[--C-:B------:R-:W-:Y:S02]  /*0e80*/  SHF.R.U64 R13, R13, 0x2, R0.reuse ;  /* 0x000000020d0d7819 */ /* 0x100fe40000001200 */
[----:B------:R-:W-:Y:S02]  /*0e90*/  ISETP.GT.U32.AND.EX P0, PT, R0, RZ, PT, P0 ;  /* 0x000000ff0000720c */ /* 0x000fe40003f04100 */
[----:B------:R-:W-:-:S11]  /*0ea0*/  SHF.R.U32.HI R0, RZ, 0x2, R0 ;  /* 0x00000002ff007819 */ /* 0x000fd60000011600 */
[----:B------:R-:W-:Y:S05]  /*0eb0*/  @P0 BRA `(.L_x_7) ;  /* 0xfffffff000c80947 */ /* 0x000fea000383ffff */
.L_x_1:
[----:B------:R-:W-:Y:S05]  /*0ec0*/  BSYNC.RECONVERGENT B0 ;  /* 0x0000000000007941 */ /* 0x000fea0003800200 */
.L_x_0:
[----:B------:R-:W-:Y:S04]  /*0ed0*/  STG.E.64 desc[UR4][R6.64+0x18], RZ ;  /* 0x000018ff06007986 */ /* 0x000fe8000c101b04 */
[----:B------:R-:W-:Y:S04]  /*0ee0*/  STG.E desc[UR4][R6.64+0x20], RZ ;  /* 0x000020ff06007986 */ /* 0x000fe8000c101904 */
[----:B------:R-:W-:Y:S01]  /*0ef0*/  STG.E.64 desc[UR4][R6.64+0x28], RZ ;  /* 0x000028ff06007986 */ /* 0x000fe2000c101b04 */
[----:B------:R-:W-:Y:S05]  /*0f00*/  EXIT ;  /* 0x000000000000794d */ /* 0x000fea0003800000 */
.L_x_8:
[----:B------:R-:W-:-:S00]  /*0f10*/  BRA `(.L_x_8) ;  /* 0xfffffffc00fc7947 */ /* 0x000fc0000383ffff */
[----:B------:R-:W-:-:S00]  /*0f20*/  NOP ;  /* 0x0000000000007918 */ /* 0x000fc00000000000 */
        /* <DEDUP_REMOVED lines=13> */
.L_x_17:


//--------------------- .text._Z16iteration_kernelPiP17curandStateXORWOWi --------------------------
	.section	.text._Z16iteration_kernelPiP17curandStateXORWOWi,"ax",@progbits
	.align	128
        .global         _Z16iteration_kernelPiP17curandStateXORWOWi
        .type           _Z16iteration_kernelPiP17curandStateXORWOWi,@function
        .size           _Z16iteration_kernelPiP17curandStateXORWOWi,(.L_x_16 - _Z16iteration_kernelPiP17curandStateXORWOWi)
        .other          _Z16iteration_kernelPiP17curandStateXORWOWi,@"STO_CUDA_ENTRY STV_DEFAULT"
_Z16iteration_kernelPiP17curandStateXORWOWi:
.text._Z16iteration_kernelPiP17curandStateXORWOWi:
        /* <DEDUP_REMOVED lines=10> */
[----:B0-----:R-:W-:-:S05]  /*00a0*/  IMAD.WIDE R4, R0, 0x30, R4 ;  /* 0x0000003000047825 */ /* 0x001fca00078e0204 */
[----:B-1----:R-:W2:Y:S04]  /*00b0*/  LDG.E.64 R10, desc[UR4][R4.64] ;  /* 0x00000004040a7981 */ /* 0x002ea8000c1e1b00 */
[----:B------:R-:W3:Y:S04]  /*00c0*/  LDG.E.64 R6, desc[UR4][R4.64+0x10] ;  /* 0x0000100404067981 */ /* 0x000ee8000c1e1b00 */
[----:B------:R-:W4:Y:S01]  /*00d0*/  LDG.E.64 R8, desc[UR4][R4.64+0x8] ;  /* 0x0000080404087981 */ /* 0x000f22000c1e1b00 */
[----:B------:R-:W-:Y:S01]  /*00e0*/  IMAD.MOV.U32 R18, RZ, RZ, 0x2f800000 ;  /* 0x2f800000ff127424 */ /* 0x000fe200078e00ff */
[----:B------:R-:W-:Y:S01]  /*00f0*/  MOV R16, 0x0 ;  /* 0x0000000000107802 */ /* 0x000fe20000000f00 */
[----:B------:R-:W-:Y:S01]  /*0100*/  IMAD.MOV.U32 R17, RZ, RZ, 0x3fd80000 ;  /* 0x3fd80000ff117424 */ /* 0x000fe200078e00ff */
[----:B------:R-:W-:Y:S01]  /*0110*/  BSSY.RECONVERGENT B0, `(.L_x_9) ;  /* 0x000002b000007945 */ /* 0x000fe20003800200 */
[----:B--2---:R-:W-:-:S04]  /*0120*/  SHF.R.U32.HI R2, RZ, 0x2, R11 ;  /* 0x00000002ff027819 */ /* 0x004fc8000001160b */
[----:B------:R-:W-:Y:S01]  /*0130*/  LOP3.LUT R2, R2, R11, RZ, 0x3c, !PT ;  /* 0x0000000b02027212 */ /* 0x000fe200078e3cff */
[----:B---3--:R-:W-:Y:S01]  /*0140*/  IMAD.SHL.U32 R3, R7, 0x10, RZ ;  /* 0x0000001007037824 */ /* 0x008fe200078e00ff */
[----:B------:R0:W-:Y:S01]  /*0150*/  STG.E.64 desc[UR4][R4.64+0x8], R6 ;  /* 0x0000080604007986 */ /* 0x0001e2000c101b04 */
[----:B----4-:R-:W-:Y:S02]  /*0160*/  SHF.R.U32.HI R13, RZ, 0x2, R8 ;  /* 0x00000002ff0d7819 */ /* 0x010fe40000011608 */
[----:B------:R-:W-:Y:S02]  /*0170*/  IMAD.SHL.U32 R11, R2, 0x2, RZ ;  /* 0x00000002020b7824 */ /* 0x000fe400078e00ff */
[----:B------:R-:W-:-:S03]  /*0180*/  LOP3.LUT R13, R13, R8, RZ, 0x3c, !PT ;  /* 0x000000080d0d7212 */ /* 0x000fc600078e3cff */
[----:B------:R-:W-:Y:S02]  /*0190*/  LOP3.LUT R2, R2, R11, R3, 0x96, !PT ;  /* 0x0000000b02027212 */ /* 0x000fe400078e9603 */
[----:B------:R-:W-:Y:S02]  /*01a0*/  IMAD.SHL.U32 R3, R13, 0x2, RZ ;  /* 0x000000020d037824 */ /* 0x000fe400078e00ff */
[----:B------:R-:W-:-:S05]  /*01b0*/  LOP3.LUT R2, R2, R7, RZ, 0x3c, !PT ;  /* 0x0000000702027212 */ /* 0x000fca00078e3cff */
[----:B------:R-:W-:-:S05]  /*01c0*/  IMAD.SHL.U32 R8, R2, 0x10, RZ ;  /* 0x0000001002087824 */ /* 0x000fca00078e00ff */
[----:B------:R-:W-:Y:S02]  /*01d0*/  LOP3.LUT R3, R13, R3, R8, 0x96, !PT ;  /* 0x000000030d037212 */ /* 0x000fe400078e9608 */
[C---:B------:R-:W-:Y:S02]  /*01e0*/  IADD3 R8, PT, PT, R10.reuse, 0xb0f8a, RZ ;  /* 0x000b0f8a0a087810 */ /* 0x040fe40007ffe0ff */
[----:B------:R-:W-:Y:S02]  /*01f0*/  LOP3.LUT R3, R3, R2, RZ, 0x3c, !PT ;  /* 0x0000000203037212 */ /* 0x000fe400078e3cff */
[----:B------:R-:W-:Y:S01]  /*0200*/  IADD3 R10, PT, PT, R10, 0x587c5, R2 ;  /* 0x000587c50a0a7810 */ /* 0x000fe20007ffe002 */
[----:B------:R0:W-:Y:S02]  /*0210*/  STG.E.64 desc[UR4][R4.64], R8 ;  /* 0x0000000804007986 */ /* 0x0001e4000c101b04 */
[----:B------:R-:W-:Y:S01]  /*0220*/  IMAD.IADD R11, R3, 0x1, R8 ;  /* 0x00000001030b7824 */ /* 0x000fe200078e0208 */
[----:B------:R-:W-:Y:S01]  /*0230*/  I2FP.F32.U32 R12, R10 ;  /* 0x0000000a000c7245 */ /* 0x000fe20000201000 */
[----:B------:R0:W-:Y:S03]  /*0240*/  STG.E.64 desc[UR4][R4.64+0x10], R2 ;  /* 0x0000100204007986 */ /* 0x0001e6000c101b04 */
[----:B------:R-:W-:-:S05]  /*0250*/  I2FP.F32.U32 R11, R11 ;  /* 0x0000000b000b7245 */ /* 0x000fca0000201000 */
[-C--:B------:R-:W-:Y:S01]  /*0260*/  FFMA R19, R11, R18.reuse, 1.1641532182693481445e-10 ;  /* 0x2f0000000b137423 */ /* 0x080fe20000000012 */
[----:B------:R-:W-:-:S03]  /*0270*/  FFMA R18, R12, R18, 1.1641532182693481445e-10 ;  /* 0x2f0000000c127423 */ /* 0x000fc60000000012 */
[----:B------:R-:W1:Y:S08]  /*0280*/  F2F.F64.F32 R10, R19 ;  /* 0x00000013000a7310 */ /* 0x000e700000201800 */
[----:B------:R-:W2:Y:S01]  /*0290*/  F2F.F64.F32 R12, R18 ;  /* 0x00000012000c7310 */ /* 0x000ea20000201800 */
[----:B-1----:R-:W-:-:S08]  /*02a0*/  DMUL R10, R10, R10 ;  /* 0x0000000a0a0a7228 */ /* 0x002fd00000000000 */
[----:B--2---:R-:W-:-:S06]  /*02b0*/  DFMA R12, R12, R12, R10 ;  /* 0x0000000c0c0c722b */ /* 0x004fcc000000000a */
[----:B------:R-:W1:Y:S04]  /*02c0*/  MUFU.RSQ64H R11, R13 ;  /* 0x0000000d000b7308 */ /* 0x000e680000001c00 */
[----:B------:R-:W-:-:S05]  /*02d0*/  VIADD R10, R13, 0xfcb00000 ;  /* 0xfcb000000d0a7836 */ /* 0x000fca0000000000 */
[----:B------:R-:W-:Y:S01]  /*02e0*/  ISETP.GE.U32.AND P0, PT, R10, 0x7ca00000, PT ;  /* 0x7ca000000a00780c */ /* 0x000fe20003f06070 */
[----:B-1----:R-:W-:-:S08]  /*02f0*/  DMUL R14, R10, R10 ;  /* 0x0000000a0a0e7228 */ /* 0x002fd00000000000 */
[----:B------:R-:W-:-:S08]  /*0300*/  DFMA R14, R12, -R14, 1 ;  /* 0x3ff000000c0e742b */ /* 0x000fd0000000080e */
[----:B------:R-:W-:Y:S02]  /*0310*/  DFMA R16, R14, R16, 0.5 ;  /* 0x3fe000000e10742b */ /* 0x000fe40000000010 */
[----:B------:R-:W-:-:S08]  /*0320*/  DMUL R14, R10, R14 ;  /* 0x0000000e0a0e7228 */ /* 0x000fd00000000000 */
[----:B------:R-:W-:-:S08]  /*0330*/  DFMA R16, R16, R14, R10 ;  /* 0x0000000e1010722b */ /* 0x000fd0000000000a */
[----:B------:R-:W-:Y:S02]  /*0340*/  DMUL R14, R12, R16 ;  /* 0x000000100c0e7228 */ /* 0x000fe40000000000 */
[----:B------:R-:W-:Y:S02]  /*0350*/  VIADD R23, R17, 0xfff00000 ;  /* 0xfff0000011177836 */ /* 0x000fe40000000000 */
[----:B------:R-:W-:-:S04]  /*0360*/  IMAD.MOV.U32 R22, RZ, RZ, R16 ;  /* 0x000000ffff167224 */ /* 0x000fc800078e0010 */
[----:B------:R-:W-:-:S08]  /*0370*/  DFMA R18, R14, -R14, R12 ;  /* 0x8000000e0e12722b */ /* 0x000fd0000000000c */
[----:B------:R-:W-:Y:S01]  /*0380*/  DFMA R20, R18, R22, R14 ;  /* 0x000000161214722b */ /* 0x000fe2000000000e */
[----:B0-----:R-:W-:Y:S10]  /*0390*/  @!P0 BRA `(.L_x_10) ;  /* 0x0000000000088947 */ /* 0x001ff40003800000 */
[----:B------:R-:W-:-:S07]  /*03a0*/  MOV R2, 0x3c0 ;  /* 0x000003c000027802 */ /* 0x000fce0000000f00 */
[----:B------:R-:W-:Y:S05]  /*03b0*/  CALL.REL.NOINC `($__internal_0_$__cuda_sm20_dsqrt_rn_f64_mediumpath_v1) ;  /* 0x0000000000247944 */ /* 0x000fea0003c00000 */
.L_x_10:
[----:B------:R-:W-:Y:S05]  /*03c0*/  BSYNC.RECONVERGENT B0 ;  /* 0x0000000000007941 */ /* 0x000fea0003800200 */
.L_x_9:
[----:B------:R-:W-:-:S14]  /*03d0*/  DSETP.GTU.AND P0, PT, R20, 1, PT ;  /* 0x3ff000001400742a */ /* 0x000fdc0003f0c000 */
[----:B------:R-:W-:Y:S05]  /*03e0*/  @P0 EXIT ;  /* 0x000000000000094d */ /* 0x000fea0003800000 */
[----:B------:R-:W0:Y:S02]  /*03f0*/  LDC.64 R2, c[0x0][0x380] ;  /* 0x0000e000ff027b82 */ /* 0x000e240000000a00 */
[----:B0-----:R-:W-:-:S05]  /*0400*/  IMAD.WIDE R2, R0, 0x4, R2 ;  /* 0x0000000400027825 */ /* 0x001fca00078e0202 */
[----:B------:R-:W2:Y:S02]  /*0410*/  LDG.E R0, desc[UR4][R2.64] ;  /* 0x0000000402007981 */ /* 0x000ea4000c1e1900 */
[----:B--2---:R-:W-:-:S05]  /*0420*/  IADD3 R5, PT, PT, R0, 0x1, RZ ;  /* 0x0000000100057810 */ /* 0x004fca0007ffe0ff */
[----:B------:R-:W-:Y:S01]  /*0430*/  STG.E desc[UR4][R2.64], R5 ;  /* 0x0000000502007986 */ /* 0x000fe2000c101904 */
[----:B------:R-:W-:Y:S05]  /*0440*/  EXIT ;  /* 0x000000000000794d */ /* 0x000fea0003800000 */
        .weak           $__internal_0_$__cuda_sm20_dsqrt_rn_f64_mediumpath_v1
        .type           $__internal_0_$__cuda_sm20_dsqrt_rn_f64_mediumpath_v1,@function
        .size           $__internal_0_$__cuda_sm20_dsqrt_rn_f64_mediumpath_v1,(.L_x_16 - $__internal_0_$__cuda_sm20_dsqrt_rn_f64_mediumpath_v1)
$__internal_0_$__cuda_sm20_dsqrt_rn_f64_mediumpath_v1:
[----:B------:R-:W-:Y:S01]  /*0450*/  ISETP.GE.U32.AND P0, PT, R10, -0x3400000, PT ;  /* 0xfcc000000a00780c */ /* 0x000fe20003f06070 */
[----:B------:R-:W-:Y:S01]  /*0460*/  BSSY.RECONVERGENT B1, `(.L_x_11) ;  /* 0x0000024000017945 */ /* 0x000fe20003800200 */
[----:B------:R-:W-:-:S11]  /*0470*/  IMAD.MOV.U32 R17, RZ, RZ, R23 ;  /* 0x000000ffff117224 */ /* 0x000fd600078e0017 */
[----:B------:R-:W-:Y:S05]  /*0480*/  @!P0 BRA `(.L_x_12) ;  /* 0x0000000000208947 */ /* 0x000fea0003800000 */
[----:B------:R-:W-:-:S10]  /*0490*/  DFMA.RM R14, R18, R16, R14 ;  /* 0x00000010120e722b */ /* 0x000fd4000000400e */
[----:B------:R-:W-:-:S05]  /*04a0*/  IADD3 R4, P0, PT, R14, 0x1, RZ ;  /* 0x000000010e047810 */ /* 0x000fca0007f1e0ff */
[----:B------:R-:W-:-:S06]  /*04b0*/  IMAD.X R5, RZ, RZ, R15, P0 ;  /* 0x000000ffff057224 */ /* 0x000fcc00000e060f */
[----:B------:R-:W-:-:S08]  /*04c0*/  DFMA.RP R12, -R14, R4, R12 ;  /* 0x000000040e0c722b */ /* 0x000fd0000000810c */
[----:B------:R-:W-:-:S06]  /*04d0*/  DSETP.GT.AND P0, PT, R12, RZ, PT ;  /* 0x000000ff0c00722a */ /* 0x000fcc0003f04000 */
[----:B------:R-:W-:Y:S02]  /*04e0*/  FSEL R4, R4, R14, P0 ;  /* 0x0000000e04047208 */ /* 0x000fe40000000000 */
[----:B------:R-:W-:Y:S01]  /*04f0*/  FSEL R5, R5, R15, P0 ;  /* 0x0000000f05057208 */ /* 0x000fe20000000000 */
[----:B------:R-:W-:Y:S06]  /*0500*/  BRA `(.L_x_13) ;  /* 0x0000000000647947 */ /* 0x000fec0003800000 */
.L_x_12:
[----:B------:R-:W-:-:S14]  /*0510*/  DSETP.NE.AND P0, PT, R12, RZ, PT ;  /* 0x000000ff0c00722a */ /* 0x000fdc0003f05000 */
[----:B------:R-:W-:Y:S05]  /*0520*/  @!P0 BRA `(.L_x_14) ;  /* 0x0000000000588947 */ /* 0x000fea0003800000 */
[----:B------:R-:W-:-:S13]  /*0530*/  ISETP.GE.AND P0, PT, R13, RZ, PT ;  /* 0x000000ff0d00720c */ /* 0x000fda0003f06270 */
[----:B------:R-:W-:Y:S01]  /*0540*/  @!P0 IMAD.MOV.U32 R4, RZ, RZ, 0x0 ;  /* 0x00000000ff048424 */ /* 0x000fe200078e00ff */
[----:B------:R-:W-:Y:S01]  /*0550*/  @!P0 MOV R5, 0xfff80000 ;  /* 0xfff8000000058802 */ /* 0x000fe20000000f00 */
[----:B------:R-:W-:Y:S06]  /*0560*/  @!P0 BRA `(.L_x_13) ;  /* 0x00000000004c8947 */ /* 0x000fec0003800000 */
[----:B------:R-:W-:-:S13]  /*0570*/  ISETP.GT.AND P0, PT, R13, 0x7fefffff, PT ;  /* 0x7fefffff0d00780c */ /* 0x000fda0003f04270 */
[----:B------:R-:W-:Y:S05]  /*0580*/  @P0 BRA `(.L_x_14) ;  /* 0x0000000000400947 */ /* 0x000fea0003800000 */
[----:B------:R-:W-:Y:S01]  /*0590*/  DMUL R12, R12, 8.11296384146066816958e+31 ;  /* 0x469000000c0c7828 */ /* 0x000fe20000000000 */
[----:B------:R-:W-:Y:S02]  /*05a0*/  IMAD.MOV.U32 R4, RZ, RZ, RZ ;  /* 0x000000ffff047224 */ /* 0x000fe400078e00ff */
[----:B------:R-:W-:Y:S02]  /*05b0*/  IMAD.MOV.U32 R8, RZ, RZ, 0x0 ;  /* 0x00000000ff087424 */ /* 0x000fe400078e00ff */
[----:B------:R-:W-:Y:S01]  /*05c0*/  IMAD.MOV.U32 R9, RZ, RZ, 0x3fd80000 ;  /* 0x3fd80000ff097424 */ /* 0x000fe200078e00ff */
[----:B------:R-:W0:Y:S02]  /*05d0*/  MUFU.RSQ64H R5, R13 ;  /* 0x0000000d00057308 */ /* 0x000e240000001c00 */
[----:B0-----:R-:W-:-:S08]  /*05e0*/  DMUL R6, R4, R4 ;  /* 0x0000000404067228 */ /* 0x001fd00000000000 */
[----:B------:R-:W-:-:S08]  /*05f0*/  DFMA R6, R12, -R6, 1 ;  /* 0x3ff000000c06742b */ /* 0x000fd00000000806 */
[----:B------:R-:W-:Y:S02]  /*0600*/  DFMA R8, R6, R8, 0.5 ;  /* 0x3fe000000608742b */ /* 0x000fe40000000008 */
[----:B------:R-:W-:-:S08]  /*0610*/  DMUL R6, R4, R6 ;  /* 0x0000000604067228 */ /* 0x000fd00000000000 */
[----:B------:R-:W-:-:S08]  /*0620*/  DFMA R6, R8, R6, R4 ;  /* 0x000000060806722b */ /* 0x000fd00000000004 */
[----:B------:R-:W-:Y:S02]  /*0630*/  DMUL R4, R12, R6 ;  /* 0x000000060c047228 */ /* 0x000fe40000000000 */
[----:B------:R-:W-:-:S06]  /*0640*/  IADD3 R7, PT, PT, R7, -0x100000, RZ ;  /* 0xfff0000007077810 */ /* 0x000fcc0007ffe0ff */
[----:B------:R-:W-:-:S08]  /*0650*/  DFMA R8, R4, -R4, R12 ;  /* 0x800000040408722b */ /* 0x000fd0000000000c */
[----:B------:R-:W-:-:S10]  /*0660*/  DFMA R4, R6, R8, R4 ;  /* 0x000000080604722b */ /* 0x000fd40000000004 */
[----:B------:R-:W-:Y:S01]  /*0670*/  VIADD R5, R5, 0xfcb00000 ;  /* 0xfcb0000005057836 */ /* 0x000fe20000000000 */
[----:B------:R-:W-:Y:S06]  /*0680*/  BRA `(.L_x_13) ;  /* 0x0000000000047947 */ /* 0x000fec0003800000 */
.L_x_14:
[----:B------:R-:W-:-:S11]  /*0690*/  DADD R4, R12, R12 ;  /* 0x000000000c047229 */ /* 0x000fd6000000000c */
.L_x_13:
[----:B------:R-:W-:Y:S05]  /*06a0*/  BSYNC.RECONVERGENT B1 ;  /* 0x0000000000017941 */ /* 0x000fea0003800200 */
.L_x_11:
[----:B------:R-:W-:Y:S01]  /*06b0*/  IMAD.MOV.U32 R3, RZ, RZ, 0x0 ;  /* 0x00000000ff037424 */ /* 0x000fe200078e00ff */
[----:B------:R-:W-:Y:S01]  /*06c0*/  MOV R21, R5 ;  /* 0x0000000500157202 */ /* 0x000fe20000000f00 */
[----:B------:R-:W-:Y:S02]  /*06d0*/  IMAD.MOV.U32 R20, RZ, RZ, R4 ;  /* 0x000000ffff147224 */ /* 0x000fe400078e0004 */
[----:B------:R-:W-:Y:S05]  /*06e0*/  RET.REL.NODEC R2 `(_Z16iteration_kernelPiP17curandStateXORWOWi) ;  /* 0xfffffff802447950 */ /* 0x000fea0003c3ffff */
.L_x_15:
        /* <DEDUP_REMOVED lines=9> */
.L_x_16:


//--------------------- .nv.global.init           --------------------------
	.section	.nv.global.init,"aw",@progbits
	.align	4
.nv.global.init:
	.type		mrg32k3aM1SubSeq,@object
	.size		mrg32k3aM1SubSeq,(mrg32k3aM2SubSeq - mrg32k3aM1SubSeq)
mrg32k3aM1SubSeq:
        /*0000*/ 	.byte	0x0b, 0xcc, 0xee, 0x04, 0x73, 0x29, 0x8b, 0x6f, 0xf6, 0x53, 0x03, 0xf6, 0x23, 0xf6, 0xea, 0xda
        /* <DEDUP_REMOVED lines=125> */
	.type		mrg32k3aM2SubSeq,@object
	.size		mrg32k3aM2SubSeq,(mrg32k3aM1 - mrg32k3aM2SubSeq)
mrg32k3aM2SubSeq:
        /* <DEDUP_REMOVED lines=126> */
	.type		mrg32k3aM1,@object
	.size		mrg32k3aM1,(mrg32k3aM1Seq - mrg32k3aM1)
mrg32k3aM1:
        /* <DEDUP_REMOVED lines=144> */
	.type		mrg32k3aM1Seq,@object
	.size		mrg32k3aM1Seq,(mrg32k3aM2 - mrg32k3aM1Seq)
mrg32k3aM1Seq:
        /* <DEDUP_REMOVED lines=144> */
	.type		mrg32k3aM2,@object
	.size		mrg32k3aM2,(mrg32k3aM2Seq - mrg32k3aM2)
mrg32k3aM2:
        /* <DEDUP_REMOVED lines=144> */
	.type		mrg32k3aM2Seq,@object
	.size		mrg32k3aM2Seq,(precalc_xorwow_matrix - mrg32k3aM2Seq)
mrg32k3aM2Seq:
        /* <DEDUP_REMOVED lines=144> */
	.type		precalc_xorwow_matrix,@object
	.size		precalc_xorwow_matrix,(precalc_xorwow_offset_matrix - precalc_xorwow_matrix)
precalc_xorwow_matrix:
        /* <DEDUP_REMOVED lines=6400> */
	.type		precalc_xorwow_offset_matrix,@object
	.size		precalc_xorwow_offset_matrix,(.L_1 - precalc_xorwow_offset_matrix)
precalc_xorwow_offset_matrix:
        /* <DEDUP_REMOVED lines=6400> */
.L_1:


//--------------------- .nv.shared.reserved.0     --------------------------
	.section	.nv.shared.reserved.0,"aw",@nobits
	.weak		__nv_reservedSMEM_offset_0_alias
	.size		__nv_reservedSMEM_offset_0_alias, 0, 64
	.other		__nv_reservedSMEM_offset_0_alias,@"STO_CUDA_RESERVED_SHARED STV_DEFAULT"
__nv_reservedSMEM_offset_0_alias:
	.zero		0
	.zero		64


//--------------------- .nv.constant0._Z16rand_init_kernelP17curandStateXORWOWi --------------------------
	.section	.nv.constant0._Z16rand_init_kernelP17curandStateXORWOWi,"a",@progbits
	.sectionflags	@""
	.align	4
.nv.constant0._Z16rand_init_kernelP17curandStateXORWOWi:
	.zero		908


//--------------------- .nv.constant0._Z16iteration_kernelPiP17curandStateXORWOWi --------------------------
	.section	.nv.constant0._Z16iteration_kernelPiP17curandStateXORWOWi,"a",@progbits
	.sectionflags	@""
	.align	4
.nv.constant0._Z16iteration_kernelPiP17curandStateXORWOWi:
	.zero		916


//--------------------- SYMBOLS --------------------------

	.type		.nv.reservedSmem.offset0,@object
	.size		.nv.reservedSmem.offset0,0x4
